//
// Generated by NVIDIA NVVM Compiler
//
// Compiler Build ID: CL-36424714
// Cuda compilation tools, release 13.0, V13.0.88
// Based on NVVM 20.0.0
//

.version 9.0
.target sm_100
.address_size 64

	// .globl	_Z9reduceSumPfi
.extern .shared .align 16 .b8 sdata[];

.visible .entry _Z9reduceSumPfi(
	.param .u64 .ptr .align 1 _Z9reduceSumPfi_param_0,
	.param .u32 _Z9reduceSumPfi_param_1
)
{
	.reg .pred 	%p<6>;
	.reg .b32 	%r<17>;
	.reg .b32 	%f<11>;
	.reg .b64 	%rd<9>;

	ld.param.u64 	%rd2, [_Z9reduceSumPfi_param_0];
	ld.param.u32 	%r8, [_Z9reduceSumPfi_param_1];
	cvta.to.global.u64 	%rd1, %rd2;
	mov.u32 	%r1, %tid.x;
	mov.u32 	%r2, %ctaid.x;
	mov.u32 	%r16, %ntid.x;
	mul.lo.s32 	%r9, %r16, %r2;
	shl.b32 	%r10, %r9, 1;
	add.s32 	%r4, %r10, %r1;
	setp.ge.s32 	%p1, %r4, %r8;
	mov.f32 	%f10, 0f00000000;
	@%p1 bra 	$L__BB0_2;
	mul.wide.s32 	%rd3, %r4, 4;
	add.s64 	%rd4, %rd1, %rd3;
	ld.global.f32 	%f4, [%rd4];
	add.s32 	%r11, %r4, %r16;
	mul.wide.u32 	%rd5, %r11, 4;
	add.s64 	%rd6, %rd1, %rd5;
	ld.global.f32 	%f5, [%rd6];
	add.f32 	%f10, %f4, %f5;
$L__BB0_2:
	shl.b32 	%r12, %r1, 2;
	mov.u32 	%r13, sdata;
	add.s32 	%r5, %r13, %r12;
	st.shared.f32 	[%r5], %f10;
	bar.sync 	0;
	setp.lt.u32 	%p2, %r16, 2;
	@%p2 bra 	$L__BB0_6;
$L__BB0_3:
	shr.u32 	%r7, %r16, 1;
	setp.ge.u32 	%p3, %r1, %r7;
	@%p3 bra 	$L__BB0_5;
	shl.b32 	%r14, %r7, 2;
	add.s32 	%r15, %r5, %r14;
	ld.shared.f32 	%f6, [%r15];
	ld.shared.f32 	%f7, [%r5];
	add.f32 	%f8, %f6, %f7;
	st.shared.f32 	[%r5], %f8;
$L__BB0_5:
	bar.sync 	0;
	setp.gt.u32 	%p4, %r16, 3;
	mov.u32 	%r16, %r7;
	@%p4 bra 	$L__BB0_3;
$L__BB0_6:
	setp.ne.s32 	%p5, %r1, 0;
	@%p5 bra 	$L__BB0_8;
	ld.shared.f32 	%f9, [sdata];
	mul.wide.u32 	%rd7, %r2, 4;
	add.s64 	%rd8, %rd1, %rd7;
	st.global.f32 	[%rd8], %f9;
$L__BB0_8:
	ret;

}


// ===== COMPILED SASS (sm_100) =====

	.target	sm_100

	.elftype	@"ET_EXEC"


//--------------------- .note.nv.tkinfo           --------------------------
	.section	.note.nv.tkinfo,"",@"SHT_NOTE"
	.sectionflags	@"SHF_NOTE_NV_TKINFO"
	.tkinfo
        /*0018*/ 	.word	0x00000002
        /*0030*/ 	.string	""
        /*0030*/ 	.string	"ptxas"
        /*0030*/ 	.string	"Cuda compilation tools, release 13.0, V13.0.88"
        /*0030*/ 	.string	"Build cuda_13.0.r13.0/compiler.36424714_0"
        /*0030*/ 	.string	"-arch sm_100 -m 64 "



//--------------------- .note.nv.cuinfo           --------------------------
	.section	.note.nv.cuinfo,"",@"SHT_NOTE"
	.sectionflags	@"SHF_NOTE_NV_CUINFO"
        /*0018*/ 	.short	0x0002
        /*001a*/ 	.short	0x0064
        /*001c*/ 	.short	0x0082
	.zero		2


//--------------------- .nv.info                  --------------------------
	.section	.nv.info,"",@"SHT_CUDA_INFO"
	.align	4


	//----- nvinfo : EIATTR_REGCOUNT
	.align		4
        /*0000*/ 	.byte	0x04, 0x2f
        /*0002*/ 	.short	(.L_1 - .L_0)
	.align		4
.L_0:
        /*0004*/ 	.word	index@(_Z9reduceSumPfi)
        /*0008*/ 	.word	0x0000000e


	//----- nvinfo : EIATTR_FRAME_SIZE
	.align		4
.L_1:
        /*000c*/ 	.byte	0x04, 0x11
        /*000e*/ 	.short	(.L_3 - .L_2)
	.align		4
.L_2:
        /*0010*/ 	.word	index@(_Z9reduceSumPfi)
        /*0014*/ 	.word	0x00000000


	//----- nvinfo : EIATTR_MIN_STACK_SIZE
	.align		4
.L_3:
        /*0018*/ 	.byte	0x04, 0x12
        /*001a*/ 	.short	(.L_5 - .L_4)
	.align		4
.L_4:
        /*001c*/ 	.word	index@(_Z9reduceSumPfi)
        /*0020*/ 	.word	0x00000000
.L_5:


//--------------------- .nv.compat                --------------------------
	.section	.nv.compat,"",@"SHT_CUDA_COMPAT_INFO"
	.align	4
        /*0000*/ 	.byte	0x02, 0x09, 0x00, 0x00, 0x02, 0x02, 0x01, 0x00, 0x02, 0x05, 0x05, 0x00, 0x03, 0x07, 0x01, 0x01
        /*0010*/ 	.byte	0x02, 0x03, 0x00, 0x00, 0x02, 0x06, 0x01, 0x00, 0x04, 0x0b, 0x08, 0x00, 0x09, 0x00, 0x00, 0x00
        /*0020*/ 	.byte	0x00, 0x00, 0x00, 0x00


//--------------------- .nv.info._Z9reduceSumPfi  --------------------------
	.section	.nv.info._Z9reduceSumPfi,"",@"SHT_CUDA_INFO"
	.sectionflags	@""
	.align	4


	//----- nvinfo : EIATTR_CUDA_API_VERSION
	.align		4
        /*0000*/ 	.byte	0x04, 0x37
        /*0002*/ 	.short	(.L_7 - .L_6)
.L_6:
        /*0004*/ 	.word	0x00000082


	//----- nvinfo : EIATTR_KPARAM_INFO
	.align		4
.L_7:
        /*0008*/ 	.byte	0x04, 0x17
        /*000a*/ 	.short	(.L_9 - .L_8)
.L_8:
        /*000c*/ 	.word	0x00000000
        /*0010*/ 	.short	0x0001
        /*0012*/ 	.short	0x0008
        /*0014*/ 	.byte	0x00, 0xf0, 0x11, 0x00


	//----- nvinfo : EIATTR_KPARAM_INFO
	.align		4
.L_9:
        /*0018*/ 	.byte	0x04, 0x17
        /*001a*/ 	.short	(.L_11 - .L_10)
.L_10:
        /*001c*/ 	.word	0x00000000
        /*0020*/ 	.short	0x0000
        /*0022*/ 	.short	0x0000
        /*0024*/ 	.byte	0x00, 0xf5, 0x21, 0x00


	//----- nvinfo : EIATTR_SPARSE_MMA_MASK
	.align		4
.L_11:
        /*0028*/ 	.byte	0x03, 0x50
        /*002a*/ 	.short	0x0000


	//----- nvinfo : EIATTR_MAXREG_COUNT
	.align		4
        /*002c*/ 	.byte	0x03, 0x1b
        /*002e*/ 	.short	0x00ff


	//----- nvinfo : EIATTR_NUM_BARRIERS
	.align		4
        /*0030*/ 	.byte	0x02, 0x4c
        /*0032*/ 	.byte	0x01
	.zero		1


	//----- nvinfo : EIATTR_MERCURY_ISA_VERSION
	.align		4
        /*0034*/ 	.byte	0x03, 0x5f
        /*0036*/ 	.short	0x0101


	//----- nvinfo : EIATTR_VRC_CTA_INIT_COUNT
	.align		4
        /*0038*/ 	.byte	0x02, 0x4a
	.zero		1
	.zero		1


	//----- nvinfo : EIATTR_EXIT_INSTR_OFFSETS
	.align		4
        /*003c*/ 	.byte	0x04, 0x1c
        /*003e*/ 	.short	(.L_13 - .L_12)


	//   ....[0]....
.L_12:
        /*0040*/ 	.word	0x00000260


	//   ....[1]....
        /*0044*/ 	.word	0x000002e0


	//----- nvinfo : EIATTR_CBANK_PARAM_SIZE
	.align		4
.L_13:
        /*0048*/ 	.byte	0x03, 0x19
        /*004a*/ 	.short	0x000c


	//----- nvinfo : EIATTR_PARAM_CBANK
	.align		4
        /*004c*/ 	.byte	0x04, 0x0a
        /*004e*/ 	.short	(.L_15 - .L_14)
	.align		4
.L_14:
        /*0050*/ 	.word	index@(.nv.constant0._Z9reduceSumPfi)
        /*0054*/ 	.short	0x0380
        /*0056*/ 	.short	0x000c


	//----- nvinfo : EIATTR_SW_WAR
	.align		4
.L_15:
        /*0058*/ 	.byte	0x04, 0x36
        /*005a*/ 	.short	(.L_17 - .L_16)
.L_16:
        /*005c*/ 	.word	0x00000008
.L_17:


//--------------------- .nv.callgraph             --------------------------
	.section	.nv.callgraph,"",@"SHT_CUDA_CALLGRAPH"
	.align	4
	.sectionentsize	8
	.align		4
        /*0000*/ 	.word	0x00000000
	.align		4
        /*0004*/ 	.word	0xffffffff
	.align		4
        /*0008*/ 	.word	0x00000000
	.align		4
        /*000c*/ 	.word	0xfffffffe
	.align		4
        /*0010*/ 	.word	0x00000000
	.align		4
        /*0014*/ 	.word	0xfffffffd
	.align		4
        /*0018*/ 	.word	0x00000000
	.align		4
        /*001c*/ 	.word	0xfffffffc


//--------------------- .text._Z9reduceSumPfi     --------------------------
	.section	.text._Z9reduceSumPfi,"ax",@progbits
	.align	128
        .global         _Z9reduceSumPfi
        .type           _Z9reduceSumPfi,@function
        .size           _Z9reduceSumPfi,(.L_x_3 - _Z9reduceSumPfi)
        .other          _Z9reduceSumPfi,@"STO_CUDA_ENTRY STV_DEFAULT"
_Z9reduceSumPfi:
.text._Z9reduceSumPfi:
[----:B------:R-:W-:Y:S01]  /*0000*/  LDC R1, c[0x0][0x37c] ;  /* 0x0000df00ff017b82 */ /* 0x000fe20000000800 */
[----:B------:R-:W0:Y:S01]  /*0010*/  S2R R11, SR_CTAID.X ;  /* 0x00000000000b7919 */ /* 0x000e220000002500 */
[----:B------:R-:W0:Y:S01]  /*0020*/  LDCU UR4, c[0x0][0x360] ;  /* 0x00006c00ff0477ac */ /* 0x000e220008000800 */
[----:B------:R-:W1:Y:S01]  /*0030*/  S2R R9, SR_TID.X ;  /* 0x0000000000097919 */ /* 0x000e620000002100 */
[----:B------:R-:W2:Y:S01]  /*0040*/  LDCU UR5, c[0x0][0x388] ;  /* 0x00007100ff0577ac */ /* 0x000ea20008000800 */
[----:B------:R-:W3:Y:S01]  /*0050*/  LDCU.64 UR6, c[0x0][0x358] ;  /* 0x00006b00ff0677ac */ /* 0x000ee20008000a00 */
[----:B0-----:R-:W-:-:S04]  /*0060*/  IMAD R0, R11, UR4, RZ ;  /* 0x000000040b007c24 */ /* 0x001fc8000f8e02ff */
[----:B-1----:R-:W-:Y:S02]  /*0070*/  IMAD R3, R0, 0x2, R9 ;  /* 0x0000000200037824 */ /* 0x002fe400078e0209 */
[----:B------:R-:W-:-:S03]  /*0080*/  IMAD.U32 R0, RZ, RZ, UR4 ;  /* 0x00000004ff007e24 */ /* 0x000fc6000f8e00ff */
[----:B--2---:R-:W-:-:S13]  /*0090*/  ISETP.GE.AND P1, PT, R3, UR5, PT ;  /* 0x0000000503007c0c */ /* 0x004fda000bf26270 */
[----:B------:R-:W0:Y:S01]  /*00a0*/  @!P1 LDC.64 R4, c[0x0][0x380] ;  /* 0x0000e000ff049b82 */ /* 0x000e220000000a00 */
[C---:B------:R-:W-:Y:S01]  /*00b0*/  @!P1 IADD3 R7, PT, PT, R3.reuse, R0, RZ ;  /* 0x0000000003079210 */ /* 0x040fe20007ffe0ff */
[----:B0-----:R-:W-:-:S04]  /*00c0*/  @!P1 IMAD.WIDE R2, R3, 0x4, R4 ;  /* 0x0000000403029825 */ /* 0x001fc800078e0204 */
[----:B------:R-:W-:Y:S02]  /*00d0*/  @!P1 IMAD.WIDE.U32 R4, R7, 0x4, R4 ;  /* 0x0000000407049825 */ /* 0x000fe400078e0004 */
[----:B---3--:R-:W2:Y:S04]  /*00e0*/  @!P1 LDG.E R2, desc[UR6][R2.64] ;  /* 0x0000000602029981 */ /* 0x008ea8000c1e1900 */
[----:B------:R-:W2:Y:S01]  /*00f0*/  @!P1 LDG.E R5, desc[UR6][R4.64] ;  /* 0x0000000604059981 */ /* 0x000ea2000c1e1900 */
[----:B------:R-:W0:Y:S01]  /*0100*/  S2UR UR5, SR_CgaCtaId ;  /* 0x00000000000579c3 */ /* 0x000e220000008800 */
[----:B------:R-:W-:Y:S01]  /*0110*/  UMOV UR4, 0x400 ;  /* 0x0000040000047882 */ /* 0x000fe20000000000 */
[----:B------:R-:W-:Y:S01]  /*0120*/  ISETP.GE.U32.AND P0, PT, R0, 0x2, PT ;  /* 0x000000020000780c */ /* 0x000fe20003f06070 */
[----:B------:R-:W-:Y:S01]  /*0130*/  IMAD.MOV.U32 R6, RZ, RZ, RZ ;  /* 0x000000ffff067224 */ /* 0x000fe200078e00ff */
[----:B0-----:R-:W-:-:S06]  /*0140*/  ULEA UR4, UR5, UR4, 0x18 ;  /* 0x0000000405047291 */ /* 0x001fcc000f8ec0ff */
[C---:B------:R-:W-:Y:S01]  /*0150*/  LEA R7, R9.reuse, UR4, 0x2 ;  /* 0x0000000409077c11 */ /* 0x040fe2000f8e10ff */
[----:B--2---:R-:W-:Y:S01]  /*0160*/  @!P1 FADD R6, R2, R5 ;  /* 0x0000000502069221 */ /* 0x004fe20000000000 */
[----:B------:R-:W-:-:S04]  /*0170*/  ISETP.NE.AND P1, PT, R9, RZ, PT ;  /* 0x000000ff0900720c */ /* 0x000fc80003f25270 */
[----:B------:R0:W-:Y:S01]  /*0180*/  STS [R7], R6 ;  /* 0x0000000607007388 */ /* 0x0001e20000000800 */
[----:B------:R-:W-:Y:S06]  /*0190*/  BAR.SYNC.DEFER_BLOCKING 0x0 ;  /* 0x0000000000007b1d */ /* 0x000fec0000010000 */
[----:B------:R-:W-:Y:S05]  /*01a0*/  @!P0 BRA `(.L_x_0) ;  /* 0x00000000002c8947 */ /* 0x000fea0003800000 */
.L_x_1:
[----:B0-----:R-:W-:-:S04]  /*01b0*/  SHF.R.U32.HI R6, RZ, 0x1, R0 ;  /* 0x00000001ff067819 */ /* 0x001fc80000011600 */
[----:B------:R-:W-:-:S13]  /*01c0*/  ISETP.GE.U32.AND P0, PT, R9, R6, PT ;  /* 0x000000060900720c */ /* 0x000fda0003f06070 */
[----:B------:R-:W-:Y:S01]  /*01d0*/  @!P0 LEA R2, R6, R7, 0x2 ;  /* 0x0000000706028211 */ /* 0x000fe200078e10ff */
[----:B------:R-:W-:Y:S05]  /*01e0*/  @!P0 LDS R3, [R7] ;  /* 0x0000000007038984 */ /* 0x000fea0000000800 */
[----:B------:R-:W0:Y:S02]  /*01f0*/  @!P0 LDS R2, [R2] ;  /* 0x0000000002028984 */ /* 0x000e240000000800 */
[----:B0-----:R-:W-:-:S05]  /*0200*/  @!P0 FADD R4, R2, R3 ;  /* 0x0000000302048221 */ /* 0x001fca0000000000 */
[----:B------:R1:W-:Y:S01]  /*0210*/  @!P0 STS [R7], R4 ;  /* 0x0000000407008388 */ /* 0x0003e20000000800 */
[----:B------:R-:W-:Y:S01]  /*0220*/  BAR.SYNC.DEFER_BLOCKING 0x0 ;  /* 0x0000000000007b1d */ /* 0x000fe20000010000 */
[----:B------:R-:W-:Y:S02]  /*0230*/  ISETP.GT.U32.AND P0, PT, R0, 0x3, PT ;  /* 0x000000030000780c */ /* 0x000fe40003f04070 */
[----:B------:R-:W-:-:S11]  /*0240*/  MOV R0, R6 ;  /* 0x0000000600007202 */ /* 0x000fd60000000f00 */
[----:B-1----:R-:W-:Y:S05]  /*0250*/  @P0 BRA `(.L_x_1) ;  /* 0xfffffffc00d40947 */ /* 0x002fea000383ffff */
.L_x_0:
[----:B------:R-:W-:Y:S05]  /*0260*/  @P1 EXIT ;  /* 0x000000000000194d */ /* 0x000fea0003800000 */
[----:B------:R-:W1:Y:S01]  /*0270*/  S2UR UR5, SR_CgaCtaId ;  /* 0x00000000000579c3 */ /* 0x000e620000008800 */
[----:B------:R-:W-:-:S07]  /*0280*/  UMOV UR4, 0x400 ;  /* 0x0000040000047882 */ /* 0x000fce0000000000 */
[----:B------:R-:W2:Y:S01]  /*0290*/  LDC.64 R2, c[0x0][0x380] ;  /* 0x0000e000ff027b82 */ /* 0x000ea20000000a00 */
[----:B-1----:R-:W-:Y:S01]  /*02a0*/  ULEA UR4, UR5, UR4, 0x18 ;  /* 0x0000000405047291 */ /* 0x002fe2000f8ec0ff */
[----:B--2---:R-:W-:-:S08]  /*02b0*/  IMAD.WIDE.U32 R2, R11, 0x4, R2 ;  /* 0x000000040b027825 */ /* 0x004fd000078e0002 */
[----:B------:R-:W1:Y:S04]  /*02c0*/  LDS R5, [UR4] ;  /* 0x00000004ff057984 */ /* 0x000e680008000800 */
[----:B-1----:R-:W-:Y:S01]  /*02d0*/  STG.E desc[UR6][R2.64], R5 ;  /* 0x0000000502007986 */ /* 0x002fe2000c101906 */
[----:B------:R-:W-:Y:S05]  /*02e0*/  EXIT ;  /* 0x000000000000794d */ /* 0x000fea0003800000 */
.L_x_2:
[----:B------:R-:W-:-:S00]  /*02f0*/  BRA `(.L_x_2) ;  /* 0xfffffffc00fc7947 */ /* 0x000fc0000383ffff */
[----:B------:R-:W-:-:S00]  /*0300*/  NOP ;  /* 0x0000000000007918 */ /* 0x000fc00000000000 */
[----:B------:R-:W-:-:S00]  /*0310*/  NOP ;  /* 0x0000000000007918 */ /* 0x000fc00000000000 */
[----:B------:R-:W-:-:S00]  /*0320*/  NOP ;  /* 0x0000000000007918 */ /* 0x000fc00000000000 */
[----:B------:R-:W-:-:S00]  /*0330*/  NOP ;  /* 0x0000000000007918 */ /* 0x000fc00000000000 */
[----:B------:R-:W-:-:S00]  /*0340*/  NOP ;  /* 0x0000000000007918 */ /* 0x000fc00000000000 */
[----:B------:R-:W-:-:S00]  /*0350*/  NOP ;  /* 0x0000000000007918 */ /* 0x000fc00000000000 */
[----:B------:R-:W-:-:S00]  /*0360*/  NOP ;  /* 0x0000000000007918 */ /* 0x000fc00000000000 */
[----:B------:R-:W-:-:S00]  /*0370*/  NOP ;  /* 0x0000000000007918 */ /* 0x000fc00000000000 */
.L_x_3:


//--------------------- .nv.shared._Z9reduceSumPfi --------------------------
	.section	.nv.shared._Z9reduceSumPfi,"aw",@nobits
	.sectionflags	@""
	.align	16
	.zero		1024


//--------------------- .nv.shared.reserved.0     --------------------------
	.section	.nv.shared.reserved.0,"aw",@nobits
	.weak		__nv_reservedSMEM_offset_0_alias
	.size		__nv_reservedSMEM_offset_0_alias, 0, 64
	.other		__nv_reservedSMEM_offset_0_alias,@"STO_CUDA_RESERVED_SHARED STV_DEFAULT"
__nv_reservedSMEM_offset_0_alias:
	.zero		0
	.zero		64


//--------------------- .nv.constant0._Z9reduceSumPfi --------------------------
	.section	.nv.constant0._Z9reduceSumPfi,"a",@progbits
	.sectionflags	@""
	.align	4
.nv.constant0._Z9reduceSumPfi:
	.zero		908


//--------------------- SYMBOLS --------------------------

	.type		.nv.reservedSmem.offset0,@object
	.size		.nv.reservedSmem.offset0,0x4
	.type		.nv.reservedSmem.cap,@object
	.size		.nv.reservedSmem.cap,0x4
